//
// Generated by NVIDIA NVVM Compiler
//
// Compiler Build ID: CL-36424714
// Cuda compilation tools, release 13.0, V13.0.88
// Based on NVVM 20.0.0
//

.version 9.0
.target sm_100
.address_size 64

.extern .func  (.param .b32 func_retval0) vprintf
(
	.param .b64 vprintf_param_0,
	.param .b64 vprintf_param_1
)
;
.global .align 1 .b8 $str[105] = {103, 114, 105, 100, 68, 105, 109, 58, 40, 37, 100, 44, 37, 100, 44, 37, 100, 41, 44, 32, 98, 108, 111, 99, 107, 68, 105, 109, 58, 40, 37, 100, 44, 37, 100, 44, 37, 100, 41, 44, 116, 104, 114, 101, 97, 100, 73, 100, 120, 58, 40, 37, 100, 44, 37, 100, 44, 37, 100, 41, 44, 32, 98, 108, 111, 99, 107, 73, 100, 120, 58, 40, 37, 100, 44, 37, 100, 44, 37, 100, 41, 44, 116, 104, 114, 101, 97, 100, 73, 100, 120, 79, 102, 71, 114, 105, 100, 58, 37, 108, 108, 100, 46, 10};

.entry _Z10checkIndexv()
{
	.local .align 8 .b8 	__local_depot0[56];
	.reg .b64 	%SP;
	.reg .b64 	%SPL;
	.reg .b32 	%r<21>;
	.reg .b64 	%rd<8>;

	mov.u64 	%SPL, __local_depot0;
	cvta.local.u64 	%SP, %SPL;
	add.u64 	%rd1, %SP, 0;
	add.u64 	%rd2, %SPL, 0;
	mov.u32 	%r1, %nctaid.x;
	mov.u32 	%r2, %nctaid.y;
	mov.u32 	%r3, %nctaid.z;
	mov.u32 	%r4, %ntid.x;
	mov.u32 	%r5, %ntid.y;
	mov.u32 	%r6, %ntid.z;
	mov.u32 	%r7, %tid.x;
	mov.u32 	%r8, %tid.y;
	mov.u32 	%r9, %tid.z;
	mov.u32 	%r10, %ctaid.x;
	mov.u32 	%r11, %ctaid.y;
	mov.u32 	%r12, %ctaid.z;
	mul.lo.s32 	%r13, %r4, %r5;
	mul.lo.s32 	%r14, %r13, %r6;
	mad.lo.s32 	%r15, %r2, %r12, %r11;
	mad.lo.s32 	%r16, %r15, %r1, %r10;
	mad.lo.s32 	%r17, %r5, %r9, %r8;
	mad.lo.s32 	%r18, %r17, %r4, %r7;
	cvt.u64.u32 	%rd3, %r18;
	mul.wide.u32 	%rd4, %r16, %r14;
	add.s64 	%rd5, %rd4, %rd3;
	st.local.v2.u32 	[%rd2], {%r1, %r2};
	st.local.v2.u32 	[%rd2+8], {%r3, %r4};
	st.local.v2.u32 	[%rd2+16], {%r5, %r6};
	st.local.v2.u32 	[%rd2+24], {%r7, %r8};
	st.local.v2.u32 	[%rd2+32], {%r9, %r10};
	st.local.v2.u32 	[%rd2+40], {%r11, %r12};
	st.local.u64 	[%rd2+48], %rd5;
	mov.u64 	%rd6, $str;
	cvta.global.u64 	%rd7, %rd6;
	{ // callseq 0, 0
	.param .b64 param0;
	st.param.b64 	[param0], %rd7;
	.param .b64 param1;
	st.param.b64 	[param1], %rd1;
	.param .b32 retval0;
	call.uni (retval0), 
	vprintf, 
	(
	param0, 
	param1
	);
	ld.param.b32 	%r19, [retval0];
	} // callseq 0
	ret;

}


// ===== COMPILED SASS (sm_100) =====

	.target	sm_100

	.elftype	@"ET_EXEC"


//--------------------- .note.nv.tkinfo           --------------------------
	.section	.note.nv.tkinfo,"",@"SHT_NOTE"
	.sectionflags	@"SHF_NOTE_NV_TKINFO"
	.tkinfo
        /*0018*/ 	.word	0x00000002
        /*0030*/ 	.string	""
        /*0030*/ 	.string	"ptxas"
        /*0030*/ 	.string	"Cuda compilation tools, release 13.0, V13.0.88"
        /*0030*/ 	.string	"Build cuda_13.0.r13.0/compiler.36424714_0"
        /*0030*/ 	.string	"-arch sm_100 -m 64 "



//--------------------- .note.nv.cuinfo           --------------------------
	.section	.note.nv.cuinfo,"",@"SHT_NOTE"
	.sectionflags	@"SHF_NOTE_NV_CUINFO"
        /*0018*/ 	.short	0x0002
        /*001a*/ 	.short	0x0064
        /*001c*/ 	.short	0x0082
	.zero		2


//--------------------- .nv.info                  --------------------------
	.section	.nv.info,"",@"SHT_CUDA_INFO"
	.align	4


	//----- nvinfo : EIATTR_REGCOUNT
	.align		4
        /*0000*/ 	.byte	0x04, 0x2f
        /*0002*/ 	.short	(.L_2 - .L_1)
	.align		4
.L_1:
        /*0004*/ 	.word	index@(_Z10checkIndexv)
        /*0008*/ 	.word	0x00000018


	//----- nvinfo : EIATTR_FRAME_SIZE
	.align		4
.L_2:
        /*000c*/ 	.byte	0x04, 0x11
        /*000e*/ 	.short	(.L_4 - .L_3)
	.align		4
.L_3:
        /*0010*/ 	.word	index@(_Z10checkIndexv)
        /*0014*/ 	.word	0x00000038


	//----- nvinfo : EIATTR_MIN_STACK_SIZE
	.align		4
.L_4:
        /*0018*/ 	.byte	0x04, 0x12
        /*001a*/ 	.short	(.L_6 - .L_5)
	.align		4
.L_5:
        /*001c*/ 	.word	index@(_Z10checkIndexv)
        /*0020*/ 	.word	0x00000038
.L_6:


//--------------------- .nv.compat                --------------------------
	.section	.nv.compat,"",@"SHT_CUDA_COMPAT_INFO"
	.align	4
        /*0000*/ 	.byte	0x02, 0x09, 0x00, 0x00, 0x02, 0x02, 0x01, 0x00, 0x02, 0x05, 0x05, 0x00, 0x03, 0x07, 0x01, 0x01
        /*0010*/ 	.byte	0x02, 0x03, 0x00, 0x00, 0x02, 0x06, 0x01, 0x00, 0x04, 0x0b, 0x08, 0x00, 0x09, 0x00, 0x00, 0x00
        /*0020*/ 	.byte	0x00, 0x00, 0x00, 0x00


//--------------------- .nv.info._Z10checkIndexv  --------------------------
	.section	.nv.info._Z10checkIndexv,"",@"SHT_CUDA_INFO"
	.sectionflags	@""
	.align	4


	//----- nvinfo : EIATTR_CUDA_API_VERSION
	.align		4
        /*0000*/ 	.byte	0x04, 0x37
        /*0002*/ 	.short	(.L_8 - .L_7)
.L_7:
        /*0004*/ 	.word	0x00000082


	//----- nvinfo : EIATTR_SPARSE_MMA_MASK
	.align		4
.L_8:
        /*0008*/ 	.byte	0x03, 0x50
        /*000a*/ 	.short	0x0000


	//----- nvinfo : EIATTR_MAXREG_COUNT
	.align		4
        /*000c*/ 	.byte	0x03, 0x1b
        /*000e*/ 	.short	0x00ff


	//----- nvinfo : EIATTR_EXTERNS
	.align		4
        /*0010*/ 	.byte	0x04, 0x0f
        /*0012*/ 	.short	(.L_10 - .L_9)


	//   ....[0]....
	.align		4
.L_9:
        /*0014*/ 	.word	index@(vprintf)


	//----- nvinfo : EIATTR_MERCURY_ISA_VERSION
	.align		4
.L_10:
        /*0018*/ 	.byte	0x03, 0x5f
        /*001a*/ 	.short	0x0101


	//----- nvinfo : EIATTR_VRC_CTA_INIT_COUNT
	.align		4
        /*001c*/ 	.byte	0x02, 0x4a
	.zero		1
	.zero		1


	//----- nvinfo : EIATTR_SYSCALL_OFFSETS
	.align		4
        /*0020*/ 	.byte	0x04, 0x46
        /*0022*/ 	.short	(.L_12 - .L_11)


	//   ....[0]....
.L_11:
        /*0024*/ 	.word	0x00000270


	//----- nvinfo : EIATTR_EXIT_INSTR_OFFSETS
	.align		4
.L_12:
        /*0028*/ 	.byte	0x04, 0x1c
        /*002a*/ 	.short	(.L_14 - .L_13)


	//   ....[0]....
.L_13:
        /*002c*/ 	.word	0x00000280


	//----- nvinfo : EIATTR_SW_WAR
	.align		4
.L_14:
        /*0030*/ 	.byte	0x04, 0x36
        /*0032*/ 	.short	(.L_16 - .L_15)
.L_15:
        /*0034*/ 	.word	0x00000008
.L_16:


//--------------------- .nv.callgraph             --------------------------
	.section	.nv.callgraph,"",@"SHT_CUDA_CALLGRAPH"
	.align	4
	.sectionentsize	8
	.align		4
        /*0000*/ 	.word	0x00000000
	.align		4
        /*0004*/ 	.word	0xffffffff
	.align		4
        /*0008*/ 	.word	index@(_Z10checkIndexv)
	.align		4
        /*000c*/ 	.word	index@(vprintf)
	.align		4
        /*0010*/ 	.word	0x00000000
	.align		4
        /*0014*/ 	.word	0xfffffffe
	.align		4
        /*0018*/ 	.word	0x00000000
	.align		4
        /*001c*/ 	.word	0xfffffffd
	.align		4
        /*0020*/ 	.word	0x00000000
	.align		4
        /*0024*/ 	.word	0xfffffffc


//--------------------- .nv.constant4             --------------------------
	.section	.nv.constant4,"a",@progbits
	.align	8
	.align		8
.nv.constant4:
        /*0000*/ 	.dword	vprintf
	.align		8
        /*0008*/ 	.dword	$str


//--------------------- .text._Z10checkIndexv     --------------------------
	.section	.text._Z10checkIndexv,"ax",@progbits
	.align	128
.text._Z10checkIndexv:
        .type           _Z10checkIndexv,@function
        .size           _Z10checkIndexv,(.L_x_2 - _Z10checkIndexv)
        .other          _Z10checkIndexv,@"STO_CUDA_ENTRY STV_DEFAULT"
_Z10checkIndexv:
[----:B------:R-:W0:Y:S01]  /*0000*/  LDC R1, c[0x0][0x37c] ;  /* 0x0000df00ff017b82 */ /* 0x000e220000000800 */
[----:B------:R-:W1:Y:S01]  /*0010*/  S2R R7, SR_TID.Y ;  /* 0x0000000000077919 */ /* 0x000e620000002200 */
[----:B------:R-:W2:Y:S06]  /*0020*/  LDCU UR5, c[0x0][0x2fc] ;  /* 0x00005f80ff0577ac */ /* 0x000eac0008000800 */
[----:B------:R-:W3:Y:S01]  /*0030*/  LDC R10, c[0x0][0x370] ;  /* 0x0000dc00ff0a7b82 */ /* 0x000ee20000000800 */
[----:B------:R-:W-:Y:S01]  /*0040*/  HFMA2 R5, -RZ, RZ, 0, 0 ;  /* 0x00000000ff057431 */ /* 0x000fe200000001ff */
[----:B------:R-:W4:Y:S01]  /*0050*/  S2R R8, SR_TID.Z ;  /* 0x0000000000087919 */ /* 0x000f220000002300 */
[----:B0-----:R-:W-:Y:S01]  /*0060*/  IADD3 R1, PT, PT, R1, -0x38, RZ ;  /* 0xffffffc801017810 */ /* 0x001fe20007ffe0ff */
[----:B------:R-:W0:Y:S01]  /*0070*/  LDCU UR4, c[0x0][0x2f8] ;  /* 0x00005f00ff0477ac */ /* 0x000e220008000800 */
[----:B------:R-:W5:Y:S03]  /*0080*/  S2R R16, SR_CTAID.Y ;  /* 0x0000000000107919 */ /* 0x000f660000002600 */
[----:B------:R-:W3:Y:S01]  /*0090*/  LDC R11, c[0x0][0x374] ;  /* 0x0000dd00ff0b7b82 */ /* 0x000ee20000000800 */
[----:B------:R-:W2:Y:S01]  /*00a0*/  LDCU.64 UR6, c[0x4][0x8] ;  /* 0x01000100ff0677ac */ /* 0x000ea20008000a00 */
[----:B------:R-:W5:Y:S01]  /*00b0*/  S2R R17, SR_CTAID.Z ;  /* 0x0000000000117919 */ /* 0x000f620000002700 */
[----:B------:R-:W1:Y:S05]  /*00c0*/  S2R R6, SR_TID.X ;  /* 0x0000000000067919 */ /* 0x000e6a0000002100 */
[----:B------:R-:W0:Y:S01]  /*00d0*/  LDC R12, c[0x0][0x378] ;  /* 0x0000de00ff0c7b82 */ /* 0x000e220000000800 */
[----:B------:R-:W4:Y:S07]  /*00e0*/  S2R R9, SR_CTAID.X ;  /* 0x0000000000097919 */ /* 0x000f2e0000002500 */
[----:B------:R-:W0:Y:S08]  /*00f0*/  LDC R13, c[0x0][0x360] ;  /* 0x0000d800ff0d7b82 */ /* 0x000e300000000800 */
[----:B------:R-:W2:Y:S01]  /*0100*/  LDC R14, c[0x0][0x364] ;  /* 0x0000d900ff0e7b82 */ /* 0x000ea20000000800 */
[----:B---3--:R-:W-:Y:S07]  /*0110*/  STL.64 [R1], R10 ;  /* 0x0000000a01007387 */ /* 0x008fee0000100a00 */
[----:B------:R-:W3:Y:S01]  /*0120*/  LDC R15, c[0x0][0x368] ;  /* 0x0000da00ff0f7b82 */ /* 0x000ee20000000800 */
[----:B-----5:R-:W-:Y:S01]  /*0130*/  IMAD R2, R11, R17, R16 ;  /* 0x000000110b027224 */ /* 0x020fe200078e0210 */
[----:B------:R-:W-:Y:S04]  /*0140*/  STL.64 [R1+0x28], R16 ;  /* 0x0000281001007387 */ /* 0x000fe80000100a00 */
[----:B-1----:R1:W-:Y:S04]  /*0150*/  STL.64 [R1+0x18], R6 ;  /* 0x0000180601007387 */ /* 0x0023e80000100a00 */
[----:B----4-:R4:W-:Y:S04]  /*0160*/  STL.64 [R1+0x20], R8 ;  /* 0x0000200801007387 */ /* 0x0109e80000100a00 */
[----:B0-----:R0:W-:Y:S01]  /*0170*/  STL.64 [R1+0x8], R12 ;  /* 0x0000080c01007387 */ /* 0x0011e20000100a00 */
[----:B--2---:R-:W-:-:S02]  /*0180*/  IMAD R3, R14, R8, R7 ;  /* 0x000000080e037224 */ /* 0x004fc400078e0207 */
[----:B------:R-:W-:Y:S02]  /*0190*/  IMAD R0, R13, R14, RZ ;  /* 0x0000000e0d007224 */ /* 0x000fe400078e02ff */
[----:B------:R-:W-:Y:S01]  /*01a0*/  IMAD R4, R3, R13, R6 ;  /* 0x0000000d03047224 */ /* 0x000fe200078e0206 */
[----:B-1----:R-:W-:Y:S01]  /*01b0*/  IADD3 R6, P0, PT, R1, UR4, RZ ;  /* 0x0000000401067c10 */ /* 0x002fe2000ff1e0ff */
[----:B------:R-:W-:Y:S02]  /*01c0*/  IMAD R3, R2, R10, R9 ;  /* 0x0000000a02037224 */ /* 0x000fe400078e0209 */
[----:B---3--:R-:W-:Y:S01]  /*01d0*/  IMAD R0, R0, R15, RZ ;  /* 0x0000000f00007224 */ /* 0x008fe200078e02ff */
[----:B------:R0:W-:Y:S01]  /*01e0*/  STL.64 [R1+0x10], R14 ;  /* 0x0000100e01007387 */ /* 0x0001e20000100a00 */
[----:B------:R-:W-:Y:S02]  /*01f0*/  IADD3.X R7, PT, PT, RZ, UR5, RZ, P0, !PT ;  /* 0x00000005ff077c10 */ /* 0x000fe400087fe4ff */
[----:B------:R-:W-:Y:S01]  /*0200*/  IMAD.WIDE.U32 R2, R0, R3, R4 ;  /* 0x0000000300027225 */ /* 0x000fe200078e0004 */
[----:B------:R-:W-:-:S02]  /*0210*/  MOV R0, 0x0 ;  /* 0x0000000000007802 */ /* 0x000fc40000000f00 */
[----:B------:R-:W-:Y:S02]  /*0220*/  MOV R4, UR6 ;  /* 0x0000000600047c02 */ /* 0x000fe40008000f00 */
[----:B------:R0:W-:Y:S01]  /*0230*/  STL.64 [R1+0x30], R2 ;  /* 0x0000300201007387 */ /* 0x0001e20000100a00 */
[----:B----4-:R0:W1:Y:S01]  /*0240*/  LDC.64 R8, c[0x4][R0] ;  /* 0x0100000000087b82 */ /* 0x0100620000000a00 */
[----:B------:R-:W-:-:S07]  /*0250*/  MOV R5, UR7 ;  /* 0x0000000700057c02 */ /* 0x000fce0008000f00 */
[----:B------:R-:W-:-:S07]  /*0260*/  LEPC R20, `(.L_x_0) ;  /* 0x000000001014794e */ /* 0x000fce0000000000 */
[----:B01----:R-:W-:Y:S05]  /*0270*/  CALL.ABS.NOINC R8 ;  /* 0x0000000008007343 */ /* 0x003fea0003c00000 */
.L_x_0:
[----:B------:R-:W-:Y:S05]  /*0280*/  EXIT ;  /* 0x000000000000794d */ /* 0x000fea0003800000 */
.L_x_1:
[----:B------:R-:W-:-:S00]  /*0290*/  BRA `(.L_x_1) ;  /* 0xfffffffc00fc7947 */ /* 0x000fc0000383ffff */
[----:B------:R-:W-:-:S00]  /*02a0*/  NOP ;  /* 0x0000000000007918 */ /* 0x000fc00000000000 */
        /* <DEDUP_REMOVED lines=13> */
.L_x_2:


//--------------------- .nv.global.init           --------------------------
	.section	.nv.global.init,"aw",@progbits
.nv.global.init:
	.type		$str,@object
	.size		$str,(.L_0 - $str)
$str:
        /*0000*/ 	.byte	0x67, 0x72, 0x69, 0x64, 0x44, 0x69, 0x6d, 0x3a, 0x28, 0x25, 0x64, 0x2c, 0x25, 0x64, 0x2c, 0x25
        /*0010*/ 	.byte	0x64, 0x29, 0x2c, 0x20, 0x62, 0x6c, 0x6f, 0x63, 0x6b, 0x44, 0x69, 0x6d, 0x3a, 0x28, 0x25, 0x64
        /*0020*/ 	.byte	0x2c, 0x25, 0x64, 0x2c, 0x25, 0x64, 0x29, 0x2c, 0x74, 0x68, 0x72, 0x65, 0x61, 0x64, 0x49, 0x64
        /*0030*/ 	.byte	0x78, 0x3a, 0x28, 0x25, 0x64, 0x2c, 0x25, 0x64, 0x2c, 0x25, 0x64, 0x29, 0x2c, 0x20, 0x62, 0x6c
        /*0040*/ 	.byte	0x6f, 0x63, 0x6b, 0x49, 0x64, 0x78, 0x3a, 0x28, 0x25, 0x64, 0x2c, 0x25, 0x64, 0x2c, 0x25, 0x64
        /*0050*/ 	.byte	0x29, 0x2c, 0x74, 0x68, 0x72, 0x65, 0x61, 0x64, 0x49, 0x64, 0x78, 0x4f, 0x66, 0x47, 0x72, 0x69
        /*0060*/ 	.byte	0x64, 0x3a, 0x25, 0x6c, 0x6c, 0x64, 0x2e, 0x0a, 0x00
.L_0:


//--------------------- .nv.shared.reserved.0     --------------------------
	.section	.nv.shared.reserved.0,"aw",@nobits
	.weak		__nv_reservedSMEM_offset_0_alias
	.size		__nv_reservedSMEM_offset_0_alias, 0, 64
	.other		__nv_reservedSMEM_offset_0_alias,@"STO_CUDA_RESERVED_SHARED STV_DEFAULT"
__nv_reservedSMEM_offset_0_alias:
	.zero		0
	.zero		64


//--------------------- .nv.constant0._Z10checkIndexv --------------------------
	.section	.nv.constant0._Z10checkIndexv,"a",@progbits
	.sectionflags	@""
	.align	4
.nv.constant0._Z10checkIndexv:
	.zero		896


//--------------------- SYMBOLS --------------------------

	.type		.nv.reservedSmem.offset0,@object
	.size		.nv.reservedSmem.offset0,0x4
	.type		vprintf,@function
